//
// Generated by NVIDIA NVVM Compiler
//
// Compiler Build ID: CL-36424714
// Cuda compilation tools, release 13.0, V13.0.88
// Based on NVVM 20.0.0
//

.version 9.0
.target sm_100
.address_size 64

	// .globl	_Z7softmaxPfS_

.visible .entry _Z7softmaxPfS_(
	.param .u64 .ptr .align 1 _Z7softmaxPfS__param_0,
	.param .u64 .ptr .align 1 _Z7softmaxPfS__param_1
)
.maxntid 1024
{
	.reg .pred 	%p<9>;
	.reg .b32 	%r<40>;
	.reg .b32 	%f<153>;
	.reg .b64 	%rd<25>;

	ld.param.u64 	%rd11, [_Z7softmaxPfS__param_0];
	ld.param.u64 	%rd12, [_Z7softmaxPfS__param_1];
	cvta.to.global.u64 	%rd1, %rd12;
	cvta.to.global.u64 	%rd2, %rd11;
	mov.u32 	%r14, %ctaid.x;
	shl.b32 	%r15, %r14, 10;
	mov.u32 	%r1, %tid.x;
	or.b32  	%r2, %r15, %r1;
	setp.gt.s32 	%p1, %r2, 1379;
	@%p1 bra 	$L__BB0_8;
	shl.b32 	%r38, %r2, 7;
	mul.wide.s32 	%rd13, %r38, 4;
	add.s64 	%rd14, %rd2, %rd13;
	ld.global.nc.f32 	%f151, [%rd14];
	mul.wide.u32 	%rd15, %r1, 512;
	add.s64 	%rd16, %rd15, %rd2;
	add.s64 	%rd23, %rd16, 16;
	mov.b32 	%r35, 0;
$L__BB0_2:
	ld.global.nc.f32 	%f7, [%rd23+-12];
	setp.gt.f32 	%p2, %f7, %f151;
	selp.f32 	%f8, %f7, %f151, %p2;
	ld.global.nc.f32 	%f9, [%rd23+-8];
	setp.gt.f32 	%p3, %f9, %f8;
	selp.f32 	%f10, %f9, %f8, %p3;
	ld.global.nc.f32 	%f11, [%rd23+-4];
	setp.gt.f32 	%p4, %f11, %f10;
	selp.f32 	%f3, %f11, %f10, %p4;
	setp.eq.s32 	%p5, %r35, 124;
	@%p5 bra 	$L__BB0_4;
	ld.global.nc.f32 	%f12, [%rd23];
	setp.gt.f32 	%p6, %f12, %f3;
	selp.f32 	%f151, %f12, %f3, %p6;
	add.s32 	%r35, %r35, 4;
	add.s64 	%rd23, %rd23, 16;
	bra.uni 	$L__BB0_2;
$L__BB0_4:
	add.s64 	%rd6, %rd1, 16;
	add.s64 	%rd18, %rd13, %rd2;
	add.s64 	%rd24, %rd18, 16;
	mov.f32 	%f152, 0f00000000;
	mov.b32 	%r37, 0;
	mov.u32 	%r36, %r38;
$L__BB0_5:
	mul.wide.s32 	%rd19, %r36, 4;
	add.s64 	%rd20, %rd6, %rd19;
	ld.global.nc.f32 	%f14, [%rd24+-16];
	sub.f32 	%f15, %f14, %f3;
	fma.rn.f32 	%f16, %f15, 0f3BBB989D, 0f3F000000;
	cvt.sat.f32.f32 	%f17, %f16;
	mov.f32 	%f18, 0f4B400001;
	mov.f32 	%f19, 0f437C0000;
	fma.rm.f32 	%f20, %f17, %f19, %f18;
	add.f32 	%f21, %f20, 0fCB40007F;
	neg.f32 	%f22, %f21;
	fma.rn.f32 	%f23, %f15, 0f3FB8AA3B, %f22;
	fma.rn.f32 	%f24, %f15, 0f32A57060, %f23;
	mov.b32 	%r18, %f20;
	shl.b32 	%r19, %r18, 23;
	mov.b32 	%f25, %r19;
	ex2.approx.ftz.f32 	%f26, %f24;
	mul.f32 	%f27, %f26, %f25;
	st.global.f32 	[%rd20+-16], %f27;
	add.f32 	%f28, %f152, %f27;
	ld.global.nc.f32 	%f29, [%rd24+-12];
	sub.f32 	%f30, %f29, %f3;
	fma.rn.f32 	%f31, %f30, 0f3BBB989D, 0f3F000000;
	cvt.sat.f32.f32 	%f32, %f31;
	fma.rm.f32 	%f33, %f32, %f19, %f18;
	add.f32 	%f34, %f33, 0fCB40007F;
	neg.f32 	%f35, %f34;
	fma.rn.f32 	%f36, %f30, 0f3FB8AA3B, %f35;
	fma.rn.f32 	%f37, %f30, 0f32A57060, %f36;
	mov.b32 	%r20, %f33;
	shl.b32 	%r21, %r20, 23;
	mov.b32 	%f38, %r21;
	ex2.approx.ftz.f32 	%f39, %f37;
	mul.f32 	%f40, %f39, %f38;
	st.global.f32 	[%rd20+-12], %f40;
	add.f32 	%f41, %f28, %f40;
	ld.global.nc.f32 	%f42, [%rd24+-8];
	sub.f32 	%f43, %f42, %f3;
	fma.rn.f32 	%f44, %f43, 0f3BBB989D, 0f3F000000;
	cvt.sat.f32.f32 	%f45, %f44;
	fma.rm.f32 	%f46, %f45, %f19, %f18;
	add.f32 	%f47, %f46, 0fCB40007F;
	neg.f32 	%f48, %f47;
	fma.rn.f32 	%f49, %f43, 0f3FB8AA3B, %f48;
	fma.rn.f32 	%f50, %f43, 0f32A57060, %f49;
	mov.b32 	%r22, %f46;
	shl.b32 	%r23, %r22, 23;
	mov.b32 	%f51, %r23;
	ex2.approx.ftz.f32 	%f52, %f50;
	mul.f32 	%f53, %f52, %f51;
	st.global.f32 	[%rd20+-8], %f53;
	add.f32 	%f54, %f41, %f53;
	ld.global.nc.f32 	%f55, [%rd24+-4];
	sub.f32 	%f56, %f55, %f3;
	fma.rn.f32 	%f57, %f56, 0f3BBB989D, 0f3F000000;
	cvt.sat.f32.f32 	%f58, %f57;
	fma.rm.f32 	%f59, %f58, %f19, %f18;
	add.f32 	%f60, %f59, 0fCB40007F;
	neg.f32 	%f61, %f60;
	fma.rn.f32 	%f62, %f56, 0f3FB8AA3B, %f61;
	fma.rn.f32 	%f63, %f56, 0f32A57060, %f62;
	mov.b32 	%r24, %f59;
	shl.b32 	%r25, %r24, 23;
	mov.b32 	%f64, %r25;
	ex2.approx.ftz.f32 	%f65, %f63;
	mul.f32 	%f66, %f65, %f64;
	st.global.f32 	[%rd20+-4], %f66;
	add.f32 	%f67, %f54, %f66;
	ld.global.nc.f32 	%f68, [%rd24];
	sub.f32 	%f69, %f68, %f3;
	fma.rn.f32 	%f70, %f69, 0f3BBB989D, 0f3F000000;
	cvt.sat.f32.f32 	%f71, %f70;
	fma.rm.f32 	%f72, %f71, %f19, %f18;
	add.f32 	%f73, %f72, 0fCB40007F;
	neg.f32 	%f74, %f73;
	fma.rn.f32 	%f75, %f69, 0f3FB8AA3B, %f74;
	fma.rn.f32 	%f76, %f69, 0f32A57060, %f75;
	mov.b32 	%r26, %f72;
	shl.b32 	%r27, %r26, 23;
	mov.b32 	%f77, %r27;
	ex2.approx.ftz.f32 	%f78, %f76;
	mul.f32 	%f79, %f78, %f77;
	st.global.f32 	[%rd20], %f79;
	add.f32 	%f80, %f67, %f79;
	ld.global.nc.f32 	%f81, [%rd24+4];
	sub.f32 	%f82, %f81, %f3;
	fma.rn.f32 	%f83, %f82, 0f3BBB989D, 0f3F000000;
	cvt.sat.f32.f32 	%f84, %f83;
	fma.rm.f32 	%f85, %f84, %f19, %f18;
	add.f32 	%f86, %f85, 0fCB40007F;
	neg.f32 	%f87, %f86;
	fma.rn.f32 	%f88, %f82, 0f3FB8AA3B, %f87;
	fma.rn.f32 	%f89, %f82, 0f32A57060, %f88;
	mov.b32 	%r28, %f85;
	shl.b32 	%r29, %r28, 23;
	mov.b32 	%f90, %r29;
	ex2.approx.ftz.f32 	%f91, %f89;
	mul.f32 	%f92, %f91, %f90;
	st.global.f32 	[%rd20+4], %f92;
	add.f32 	%f93, %f80, %f92;
	ld.global.nc.f32 	%f94, [%rd24+8];
	sub.f32 	%f95, %f94, %f3;
	fma.rn.f32 	%f96, %f95, 0f3BBB989D, 0f3F000000;
	cvt.sat.f32.f32 	%f97, %f96;
	fma.rm.f32 	%f98, %f97, %f19, %f18;
	add.f32 	%f99, %f98, 0fCB40007F;
	neg.f32 	%f100, %f99;
	fma.rn.f32 	%f101, %f95, 0f3FB8AA3B, %f100;
	fma.rn.f32 	%f102, %f95, 0f32A57060, %f101;
	mov.b32 	%r30, %f98;
	shl.b32 	%r31, %r30, 23;
	mov.b32 	%f103, %r31;
	ex2.approx.ftz.f32 	%f104, %f102;
	mul.f32 	%f105, %f104, %f103;
	st.global.f32 	[%rd20+8], %f105;
	add.f32 	%f106, %f93, %f105;
	ld.global.nc.f32 	%f107, [%rd24+12];
	sub.f32 	%f108, %f107, %f3;
	fma.rn.f32 	%f109, %f108, 0f3BBB989D, 0f3F000000;
	cvt.sat.f32.f32 	%f110, %f109;
	fma.rm.f32 	%f111, %f110, %f19, %f18;
	add.f32 	%f112, %f111, 0fCB40007F;
	neg.f32 	%f113, %f112;
	fma.rn.f32 	%f114, %f108, 0f3FB8AA3B, %f113;
	fma.rn.f32 	%f115, %f108, 0f32A57060, %f114;
	mov.b32 	%r32, %f111;
	shl.b32 	%r33, %r32, 23;
	mov.b32 	%f116, %r33;
	ex2.approx.ftz.f32 	%f117, %f115;
	mul.f32 	%f118, %f117, %f116;
	st.global.f32 	[%rd20+12], %f118;
	add.f32 	%f152, %f106, %f118;
	add.s32 	%r37, %r37, 8;
	add.s32 	%r36, %r36, 8;
	add.s64 	%rd24, %rd24, 32;
	setp.ne.s32 	%p7, %r37, 128;
	@%p7 bra 	$L__BB0_5;
	add.s64 	%rd10, %rd1, 32;
	mov.b32 	%r39, 0;
$L__BB0_7:
	mul.wide.s32 	%rd21, %r38, 4;
	add.s64 	%rd22, %rd10, %rd21;
	ld.global.f32 	%f119, [%rd22+-32];
	div.rn.f32 	%f120, %f119, %f152;
	st.global.f32 	[%rd22+-32], %f120;
	ld.global.f32 	%f121, [%rd22+-28];
	div.rn.f32 	%f122, %f121, %f152;
	st.global.f32 	[%rd22+-28], %f122;
	ld.global.f32 	%f123, [%rd22+-24];
	div.rn.f32 	%f124, %f123, %f152;
	st.global.f32 	[%rd22+-24], %f124;
	ld.global.f32 	%f125, [%rd22+-20];
	div.rn.f32 	%f126, %f125, %f152;
	st.global.f32 	[%rd22+-20], %f126;
	ld.global.f32 	%f127, [%rd22+-16];
	div.rn.f32 	%f128, %f127, %f152;
	st.global.f32 	[%rd22+-16], %f128;
	ld.global.f32 	%f129, [%rd22+-12];
	div.rn.f32 	%f130, %f129, %f152;
	st.global.f32 	[%rd22+-12], %f130;
	ld.global.f32 	%f131, [%rd22+-8];
	div.rn.f32 	%f132, %f131, %f152;
	st.global.f32 	[%rd22+-8], %f132;
	ld.global.f32 	%f133, [%rd22+-4];
	div.rn.f32 	%f134, %f133, %f152;
	st.global.f32 	[%rd22+-4], %f134;
	ld.global.f32 	%f135, [%rd22];
	div.rn.f32 	%f136, %f135, %f152;
	st.global.f32 	[%rd22], %f136;
	ld.global.f32 	%f137, [%rd22+4];
	div.rn.f32 	%f138, %f137, %f152;
	st.global.f32 	[%rd22+4], %f138;
	ld.global.f32 	%f139, [%rd22+8];
	div.rn.f32 	%f140, %f139, %f152;
	st.global.f32 	[%rd22+8], %f140;
	ld.global.f32 	%f141, [%rd22+12];
	div.rn.f32 	%f142, %f141, %f152;
	st.global.f32 	[%rd22+12], %f142;
	ld.global.f32 	%f143, [%rd22+16];
	div.rn.f32 	%f144, %f143, %f152;
	st.global.f32 	[%rd22+16], %f144;
	ld.global.f32 	%f145, [%rd22+20];
	div.rn.f32 	%f146, %f145, %f152;
	st.global.f32 	[%rd22+20], %f146;
	ld.global.f32 	%f147, [%rd22+24];
	div.rn.f32 	%f148, %f147, %f152;
	st.global.f32 	[%rd22+24], %f148;
	ld.global.f32 	%f149, [%rd22+28];
	div.rn.f32 	%f150, %f149, %f152;
	st.global.f32 	[%rd22+28], %f150;
	add.s32 	%r39, %r39, 16;
	add.s32 	%r38, %r38, 16;
	setp.ne.s32 	%p8, %r39, 128;
	@%p8 bra 	$L__BB0_7;
$L__BB0_8:
	ret;

}


// ===== COMPILED SASS (sm_100) =====

	.target	sm_100

	.elftype	@"ET_EXEC"


//--------------------- .note.nv.tkinfo           --------------------------
	.section	.note.nv.tkinfo,"",@"SHT_NOTE"
	.sectionflags	@"SHF_NOTE_NV_TKINFO"
	.tkinfo
        /*0018*/ 	.word	0x00000002
        /*0030*/ 	.string	""
        /*0030*/ 	.string	"ptxas"
        /*0030*/ 	.string	"Cuda compilation tools, release 13.0, V13.0.88"
        /*0030*/ 	.string	"Build cuda_13.0.r13.0/compiler.36424714_0"
        /*0030*/ 	.string	"-arch sm_100 -m 64 "



//--------------------- .note.nv.cuinfo           --------------------------
	.section	.note.nv.cuinfo,"",@"SHT_NOTE"
	.sectionflags	@"SHF_NOTE_NV_CUINFO"
        /*0018*/ 	.short	0x0002
        /*001a*/ 	.short	0x0064
        /*001c*/ 	.short	0x0082
	.zero		2


//--------------------- .nv.info                  --------------------------
	.section	.nv.info,"",@"SHT_CUDA_INFO"
	.align	4


	//----- nvinfo : EIATTR_REGCOUNT
	.align		4
        /*0000*/ 	.byte	0x04, 0x2f
        /*0002*/ 	.short	(.L_1 - .L_0)
	.align		4
.L_0:
        /*0004*/ 	.word	index@(_Z7softmaxPfS_)
        /*0008*/ 	.word	0x0000001f


	//----- nvinfo : EIATTR_FRAME_SIZE
	.align		4
.L_1:
        /*000c*/ 	.byte	0x04, 0x11
        /*000e*/ 	.short	(.L_3 - .L_2)
	.align		4
.L_2:
        /*0010*/ 	.word	index@($__internal_0_$__cuda_sm3x_div_rn_noftz_f32_slowpath)
        /*0014*/ 	.word	0x00000000


	//----- nvinfo : EIATTR_FRAME_SIZE
	.align		4
.L_3:
        /*0018*/ 	.byte	0x04, 0x11
        /*001a*/ 	.short	(.L_5 - .L_4)
	.align		4
.L_4:
        /*001c*/ 	.word	index@(_Z7softmaxPfS_)
        /*0020*/ 	.word	0x00000000


	//----- nvinfo : EIATTR_MIN_STACK_SIZE
	.align		4
.L_5:
        /*0024*/ 	.byte	0x04, 0x12
        /*0026*/ 	.short	(.L_7 - .L_6)
	.align		4
.L_6:
        /*0028*/ 	.word	index@(_Z7softmaxPfS_)
        /*002c*/ 	.word	0x00000000
.L_7:


//--------------------- .nv.compat                --------------------------
	.section	.nv.compat,"",@"SHT_CUDA_COMPAT_INFO"
	.align	4
        /*0000*/ 	.byte	0x02, 0x09, 0x00, 0x00, 0x02, 0x02, 0x01, 0x00, 0x02, 0x05, 0x05, 0x00, 0x03, 0x07, 0x01, 0x01
        /*0010*/ 	.byte	0x02, 0x03, 0x00, 0x00, 0x02, 0x06, 0x01, 0x00, 0x04, 0x0b, 0x08, 0x00, 0x01, 0x00, 0x00, 0x00
        /*0020*/ 	.byte	0x00, 0x00, 0x00, 0x00


//--------------------- .nv.info._Z7softmaxPfS_   --------------------------
	.section	.nv.info._Z7softmaxPfS_,"",@"SHT_CUDA_INFO"
	.sectionflags	@""
	.align	4


	//----- nvinfo : EIATTR_CUDA_API_VERSION
	.align		4
        /*0000*/ 	.byte	0x04, 0x37
        /*0002*/ 	.short	(.L_9 - .L_8)
.L_8:
        /*0004*/ 	.word	0x00000082


	//----- nvinfo : EIATTR_KPARAM_INFO
	.align		4
.L_9:
        /*0008*/ 	.byte	0x04, 0x17
        /*000a*/ 	.short	(.L_11 - .L_10)
.L_10:
        /*000c*/ 	.word	0x00000000
        /*0010*/ 	.short	0x0001
        /*0012*/ 	.short	0x0008
        /*0014*/ 	.byte	0x00, 0xf5, 0x21, 0x00


	//----- nvinfo : EIATTR_KPARAM_INFO
	.align		4
.L_11:
        /*0018*/ 	.byte	0x04, 0x17
        /*001a*/ 	.short	(.L_13 - .L_12)
.L_12:
        /*001c*/ 	.word	0x00000000
        /*0020*/ 	.short	0x0000
        /*0022*/ 	.short	0x0000
        /*0024*/ 	.byte	0x00, 0xf5, 0x21, 0x00


	//----- nvinfo : EIATTR_SPARSE_MMA_MASK
	.align		4
.L_13:
        /*0028*/ 	.byte	0x03, 0x50
        /*002a*/ 	.short	0x0000


	//----- nvinfo : EIATTR_MAXREG_COUNT
	.align		4
        /*002c*/ 	.byte	0x03, 0x1b
        /*002e*/ 	.short	0x0040


	//----- nvinfo : EIATTR_MERCURY_ISA_VERSION
	.align		4
        /*0030*/ 	.byte	0x03, 0x5f
        /*0032*/ 	.short	0x0101


	//----- nvinfo : EIATTR_VRC_CTA_INIT_COUNT
	.align		4
        /*0034*/ 	.byte	0x02, 0x4a
	.zero		1
	.zero		1


	//----- nvinfo : EIATTR_EXIT_INSTR_OFFSETS
	.align		4
        /*0038*/ 	.byte	0x04, 0x1c
        /*003a*/ 	.short	(.L_15 - .L_14)


	//   ....[0]....
.L_14:
        /*003c*/ 	.word	0x00000060


	//   ....[1]....
        /*0040*/ 	.word	0x00002fe0


	//----- nvinfo : EIATTR_MAX_THREADS
	.align		4
.L_15:
        /*0044*/ 	.byte	0x04, 0x05
        /*0046*/ 	.short	(.L_17 - .L_16)
.L_16:
        /*0048*/ 	.word	0x00000400
        /*004c*/ 	.word	0x00000001
        /*0050*/ 	.word	0x00000001


	//----- nvinfo : EIATTR_CRS_STACK_SIZE
	.align		4
.L_17:
        /*0054*/ 	.byte	0x04, 0x1e
        /*0056*/ 	.short	(.L_19 - .L_18)
.L_18:
        /*0058*/ 	.word	0x00000000


	//----- nvinfo : EIATTR_CBANK_PARAM_SIZE
	.align		4
.L_19:
        /*005c*/ 	.byte	0x03, 0x19
        /*005e*/ 	.short	0x0010


	//----- nvinfo : EIATTR_PARAM_CBANK
	.align		4
        /*0060*/ 	.byte	0x04, 0x0a
        /*0062*/ 	.short	(.L_21 - .L_20)
	.align		4
.L_20:
        /*0064*/ 	.word	index@(.nv.constant0._Z7softmaxPfS_)
        /*0068*/ 	.short	0x0380
        /*006a*/ 	.short	0x0010


	//----- nvinfo : EIATTR_SW_WAR
	.align		4
.L_21:
        /*006c*/ 	.byte	0x04, 0x36
        /*006e*/ 	.short	(.L_23 - .L_22)
.L_22:
        /*0070*/ 	.word	0x00000008
.L_23:


//--------------------- .nv.callgraph             --------------------------
	.section	.nv.callgraph,"",@"SHT_CUDA_CALLGRAPH"
	.align	4
	.sectionentsize	8
	.align		4
        /*0000*/ 	.word	0x00000000
	.align		4
        /*0004*/ 	.word	0xffffffff
	.align		4
        /*0008*/ 	.word	0x00000000
	.align		4
        /*000c*/ 	.word	0xfffffffe
	.align		4
        /*0010*/ 	.word	0x00000000
	.align		4
        /*0014*/ 	.word	0xfffffffd
	.align		4
        /*0018*/ 	.word	0x00000000
	.align		4
        /*001c*/ 	.word	0xfffffffc


//--------------------- .text._Z7softmaxPfS_      --------------------------
	.section	.text._Z7softmaxPfS_,"ax",@progbits
	.align	128
        .global         _Z7softmaxPfS_
        .type           _Z7softmaxPfS_,@function
        .size           _Z7softmaxPfS_,(.L_x_46 - _Z7softmaxPfS_)
        .other          _Z7softmaxPfS_,@"STO_CUDA_ENTRY STV_DEFAULT"
_Z7softmaxPfS_:
.text._Z7softmaxPfS_:
[----:B------:R-:W-:Y:S01]  /*0000*/  LDC R1, c[0x0][0x37c] ;  /* 0x0000df00ff017b82 */ /* 0x000fe20000000800 */
[----:B------:R-:W0:Y:S07]  /*0010*/  S2R R7, SR_TID.X ;  /* 0x0000000000077919 */ /* 0x000e2e0000002100 */
[----:B------:R-:W1:Y:S02]  /*0020*/  S2UR UR4, SR_CTAID.X ;  /* 0x00000000000479c3 */ /* 0x000e640000002500 */
[----:B-1----:R-:W-:-:S06]  /*0030*/  USHF.L.U32 UR4, UR4, 0xa, URZ ;  /* 0x0000000a04047899 */ /* 0x002fcc00080006ff */
[----:B0-----:R-:W-:-:S04]  /*0040*/  LOP3.LUT R0, R7, UR4, RZ, 0xfc, !PT ;  /* 0x0000000407007c12 */ /* 0x001fc8000f8efcff */
[----:B------:R-:W-:-:S13]  /*0050*/  ISETP.GT.AND P0, PT, R0, 0x563, PT ;  /* 0x000005630000780c */ /* 0x000fda0003f04270 */
[----:B------:R-:W-:Y:S05]  /*0060*/  @P0 EXIT ;  /* 0x000000000000094d */ /* 0x000fea0003800000 */
[----:B------:R-:W0:Y:S01]  /*0070*/  LDC.64 R4, c[0x0][0x380] ;  /* 0x0000e000ff047b82 */ /* 0x000e220000000a00 */
[----:B------:R-:W1:Y:S01]  /*0080*/  LDCU.64 UR8, c[0x0][0x358] ;  /* 0x00006b00ff0877ac */ /* 0x000e620008000a00 */
[----:B------:R-:W-:Y:S01]  /*0090*/  IMAD.SHL.U32 R0, R0, 0x80, RZ ;  /* 0x0000008000007824 */ /* 0x000fe200078e00ff */
[----:B------:R-:W2:Y:S03]  /*00a0*/  LDCU.64 UR6, c[0x0][0x388] ;  /* 0x00007100ff0677ac */ /* 0x000ea60008000a00 */
[----:B0-----:R-:W-:-:S04]  /*00b0*/  IMAD.WIDE R2, R0, 0x4, R4 ;  /* 0x0000000400027825 */ /* 0x001fc800078e0204 */
[----:B------:R-:W-:Y:S01]  /*00c0*/  IMAD.WIDE.U32 R4, R7, 0x200, R4 ;  /* 0x0000020007047825 */ /* 0x000fe200078e0004 */
[----:B-1----:R-:W3:Y:S04]  /*00d0*/  LDG.E.CONSTANT R13, desc[UR8][R2.64] ;  /* 0x00000008020d7981 */ /* 0x002ee8000c1e9900 */
[----:B------:R-:W3:Y:S04]  /*00e0*/  LDG.E.CONSTANT R14, desc[UR8][R4.64+0x4] ;  /* 0x00000408040e7981 */ /* 0x000ee8000c1e9900 */
[----:B------:R-:W4:Y:S04]  /*00f0*/  LDG.E.CONSTANT R26, desc[UR8][R4.64+0x8] ;  /* 0x00000808041a7981 */ /* 0x000f28000c1e9900 */
[----:B------:R-:W5:Y:S04]  /*0100*/  LDG.E.CONSTANT R12, desc[UR8][R4.64+0xc] ;  /* 0x00000c08040c7981 */ /* 0x000f68000c1e9900 */
[----:B------:R-:W2:Y:S04]  /*0110*/  LDG.E.CONSTANT R11, desc[UR8][R4.64+0x10] ;  /* 0x00001008040b7981 */ /* 0x000ea8000c1e9900 */
        /* <DEDUP_REMOVED lines=15> */
[----:B------:R-:W2:Y:S01]  /*0210*/  LDG.E.CONSTANT R15, desc[UR8][R4.64+0x50] ;  /* 0x00005008040f7981 */ /* 0x000ea2000c1e9900 */
[----:B---3--:R-:W-:-:S04]  /*0220*/  FSETP.GT.AND P0, PT, R14, R13, PT ;  /* 0x0000000d0e00720b */ /* 0x008fc80003f04000 */
[----:B------:R-:W-:Y:S02]  /*0230*/  FSEL R13, R14, R13, P0 ;  /* 0x0000000d0e0d7208 */ /* 0x000fe40000000000 */
[----:B------:R-:W3:Y:S02]  /*0240*/  LDG.E.CONSTANT R14, desc[UR8][R4.64+0x54] ;  /* 0x00005408040e7981 */ /* 0x000ee4000c1e9900 */
[----:B----4-:R-:W-:-:S04]  /*0250*/  FSETP.GT.AND P0, PT, R26, R13, PT ;  /* 0x0000000d1a00720b */ /* 0x010fc80003f04000 */
[----:B------:R-:W-:Y:S02]  /*0260*/  FSEL R27, R26, R13, P0 ;  /* 0x0000000d1a1b7208 */ /* 0x000fe40000000000 */
[----:B------:R-:W4:Y:S02]  /*0270*/  LDG.E.CONSTANT R13, desc[UR8][R4.64+0x58] ;  /* 0x00005808040d7981 */ /* 0x000f24000c1e9900 */
[----:B-----5:R-:W-:-:S04]  /*0280*/  FSETP.GT.AND P0, PT, R12, R27, PT ;  /* 0x0000001b0c00720b */ /* 0x020fc80003f04000 */
[----:B------:R-:W-:Y:S02]  /*0290*/  FSEL R26, R12, R27, P0 ;  /* 0x0000001b0c1a7208 */ /* 0x000fe40000000000 */
[----:B------:R-:W5:Y:S02]  /*02a0*/  LDG.E.CONSTANT R12, desc[UR8][R4.64+0x5c] ;  /* 0x00005c08040c7981 */ /* 0x000f64000c1e9900 */
[----:B--2---:R-:W-:-:S04]  /*02b0*/  FSETP.GT.AND P0, PT, R11, R26, PT ;  /* 0x0000001a0b00720b */ /* 0x004fc80003f04000 */
[----:B------:R-:W-:Y:S02]  /*02c0*/  FSEL R27, R11, R26, P0 ;  /* 0x0000001a0b1b7208 */ /* 0x000fe40000000000 */
[----:B------:R-:W2:Y:S02]  /*02d0*/  LDG.E.CONSTANT R11, desc[UR8][R4.64+0x60] ;  /* 0x00006008040b7981 */ /* 0x000ea4000c1e9900 */
[----:B------:R-:W-:-:S04]  /*02e0*/  FSETP.GT.AND P0, PT, R10, R27, PT ;  /* 0x0000001b0a00720b */ /* 0x000fc80003f04000 */
        /* <DEDUP_REMOVED lines=304> */
[----:B------:R-:W2:Y:S04]  /*15f0*/  LDG.E.CONSTANT R9, desc[UR8][R4.64+0x1f8] ;  /* 0x0001f80804097981 */ /* 0x000ea8000c1e9900 */
[----:B------:R0:W2:Y:S01]  /*1600*/  LDG.E.CONSTANT R26, desc[UR8][R4.64+0x1fc] ;  /* 0x0001fc08041a7981 */ /* 0x0000a2000c1e9900 */
[CC--:B------:R-:W-:Y:S01]  /*1610*/  FSETP.GT.AND P0, PT, R8.reuse, R27.reuse, PT ;  /* 0x0000001b0800720b */ /* 0x0c0fe20003f04000 */
[----:B------:R-:W-:Y:S01]  /*1620*/  UIADD3 UR5, UP0, UPT, UR6, 0x10, URZ ;  /* 0x0000001006057890 */ /* 0x000fe2000ff1e0ff */
[----:B------:R-:W-:Y:S02]  /*1630*/  UMOV UR4, URZ ;  /* 0x000000ff00047c82 */ /* 0x000fe40008000000 */
[----:B------:R-:W-:Y:S01]  /*1640*/  FSEL R8, R8, R27, P0 ;  /* 0x0000001b08087208 */ /* 0x000fe20000000000 */
[----:B------:R-:W-:-:S03]  /*1650*/  UIADD3.X UR10, UPT, UPT, URZ, UR7, URZ, UP0, !UPT ;  /* 0x00000007ff0a7290 */ /* 0x000fc600087fe4ff */
[CC--:B------:R-:W-:Y:S02]  /*1660*/  FSETP.GT.AND P0, PT, R7.reuse, R8.reuse, PT ;  /* 0x000000080700720b */ /* 0x0c0fe40003f04000 */
[----:B0-----:R-:W-:Y:S01]  /*1670*/  IADD3 R4, P1, PT, R2, 0x10, RZ ;  /* 0x0000001002047810 */ /* 0x001fe20007f3e0ff */
[----:B------:R-:W-:Y:S01]  /*1680*/  IMAD.MOV.U32 R2, RZ, RZ, R0 ;  /* 0x000000ffff027224 */ /* 0x000fe200078e0000 */
[----:B------:R-:W-:-:S03]  /*1690*/  FSEL R7, R7, R8, P0 ;  /* 0x0000000807077208 */ /* 0x000fc60000000000 */
[----:B------:R-:W-:Y:S01]  /*16a0*/  IMAD.X R5, RZ, RZ, R3, P1 ;  /* 0x000000ffff057224 */ /* 0x000fe200008e0603 */
[----:B------:R-:W-:Y:S01]  /*16b0*/  FSETP.GT.AND P0, PT, R6, R7, PT ;  /* 0x000000070600720b */ /* 0x000fe20003f04000 */
[----:B------:R-:W-:-:S03]  /*16c0*/  IMAD.MOV.U32 R3, RZ, RZ, RZ ;  /* 0x000000ffff037224 */ /* 0x000fc600078e00ff */
[----:B------:R-:W-:-:S04]  /*16d0*/  FSEL R6, R6, R7, P0 ;  /* 0x0000000706067208 */ /* 0x000fc80000000000 */
[----:B------:R-:W-:-:S04]  /*16e0*/  FSETP.GT.AND P0, PT, R19, R6, PT ;  /* 0x000000061300720b */ /* 0x000fc80003f04000 */
        /* <DEDUP_REMOVED lines=21> */
[----:B---3--:R-:W-:-:S04]  /*1840*/  FSETP.GT.AND P0, PT, R14, R15, PT ;  /* 0x0000000f0e00720b */ /* 0x008fc80003f04000 */
[----:B------:R-:W-:-:S04]  /*1850*/  FSEL R14, R14, R15, P0 ;  /* 0x0000000f0e0e7208 */ /* 0x000fc80000000000 */
[----:B----4-:R-:W-:-:S04]  /*1860*/  FSETP.GT.AND P0, PT, R13, R14, PT ;  /* 0x0000000e0d00720b */ /* 0x010fc80003f04000 */
[----:B------:R-:W-:-:S04]  /*1870*/  FSEL R13, R13, R14, P0 ;  /* 0x0000000e0d0d7208 */ /* 0x000fc80000000000 */
[----:B-----5:R-:W-:-:S04]  /*1880*/  FSETP.GT.AND P0, PT, R12, R13, PT ;  /* 0x0000000d0c00720b */ /* 0x020fc80003f04000 */
[----:B------:R-:W-:-:S04]  /*1890*/  FSEL R12, R12, R13, P0 ;  /* 0x0000000d0c0c7208 */ /* 0x000fc80000000000 */
[----:B--2---:R-:W-:-:S04]  /*18a0*/  FSETP.GT.AND P0, PT, R11, R12, PT ;  /* 0x0000000c0b00720b */ /* 0x004fc80003f04000 */
[----:B------:R-:W-:-:S04]  /*18b0*/  FSEL R11, R11, R12, P0 ;  /* 0x0000000c0b0b7208 */ /* 0x000fc80000000000 */
[----:B------:R-:W-:-:S04]  /*18c0*/  FSETP.GT.AND P0, PT, R10, R11, PT ;  /* 0x0000000b0a00720b */ /* 0x000fc80003f04000 */
[----:B------:R-:W-:-:S04]  /*18d0*/  FSEL R10, R10, R11, P0 ;  /* 0x0000000b0a0a7208 */ /* 0x000fc80000000000 */
[----:B------:R-:W-:-:S04]  /*18e0*/  FSETP.GT.AND P0, PT, R9, R10, PT ;  /* 0x0000000a0900720b */ /* 0x000fc80003f04000 */
[----:B------:R-:W-:-:S04]  /*18f0*/  FSEL R9, R9, R10, P0 ;  /* 0x0000000a09097208 */ /* 0x000fc80000000000 */
[----:B------:R-:W-:-:S04]  /*1900*/  FSETP.GT.AND P0, PT, R26, R9, PT ;  /* 0x000000091a00720b */ /* 0x000fc80003f04000 */
[----:B------:R-:W-:-:S09]  /*1910*/  FSEL R8, R26, R9, P0 ;  /* 0x000000091a087208 */ /* 0x000fd20000000000 */
.L_x_0:
[----:B------:R-:W2:Y:S04]  /*1920*/  LDG.E.CONSTANT R7, desc[UR8][R4.64+-0x10] ;  /* 0xfffff00804077981 */ /* 0x000ea8000c1e9900 */
[----:B------:R-:W3:Y:S04]  /*1930*/  LDG.E.CONSTANT R23, desc[UR8][R4.64+-0xc] ;  /* 0xfffff40804177981 */ /* 0x000ee8000c1e9900 */
[----:B------:R-:W4:Y:S04]  /*1940*/  LDG.E.CONSTANT R13, desc[UR8][R4.64+-0x8] ;  /* 0xfffff808040d7981 */ /* 0x000f28000c1e9900 */
[----:B------:R-:W5:Y:S04]  /*1950*/  LDG.E.CONSTANT R27, desc[UR8][R4.64+-0x4] ;  /* 0xfffffc08041b7981 */ /* 0x000f68000c1e9900 */
[----:B------:R-:W5:Y:S04]  /*1960*/  LDG.E.CONSTANT R9, desc[UR8][R4.64] ;  /* 0x0000000804097981 */ /* 0x000f68000c1e9900 */
[----:B------:R-:W5:Y:S04]  /*1970*/  LDG.E.CONSTANT R15, desc[UR8][R4.64+0x8] ;  /* 0x00000808040f7981 */ /* 0x000f68000c1e9900 */
[----:B------:R-:W5:Y:S04]  /*1980*/  LDG.E.CONSTANT R11, desc[UR8][R4.64+0x4] ;  /* 0x00000408040b7981 */ /* 0x000f68000c1e9900 */
[----:B------:R0:W5:Y:S01]  /*1990*/  LDG.E.CONSTANT R21, desc[UR8][R4.64+0xc] ;  /* 0x00000c0804157981 */ /* 0x000162000c1e9900 */
[----:B------:R-:W-:-:S02]  /*19a0*/  IMAD.MOV.U32 R18, RZ, RZ, 0x3bbb989d ;  /* 0x3bbb989dff127424 */ /* 0x000fc400078e00ff */
[----:B------:R-:W-:Y:S01]  /*19b0*/  IMAD.MOV.U32 R16, RZ, RZ, 0x437c0000 ;  /* 0x437c0000ff107424 */ /* 0x000fe200078e00ff */
[----:B------:R-:W-:-:S04]  /*19c0*/  UIADD3 UR4, UPT, UPT, UR4, 0x8, URZ ;  /* 0x0000000804047890 */ /* 0x000fc8000fffe0ff */
[----:B------:R-:W-:Y:S01]  /*19d0*/  UISETP.NE.AND UP0, UPT, UR4, 0x80, UPT ;  /* 0x000000800400788c */ /* 0x000fe2000bf05270 */
[----:B0-----:R-:W-:-:S05]  /*19e0*/  IADD3 R4, P0, PT, R4, 0x20, RZ ;  /* 0x0000002004047810 */ /* 0x001fca0007f1e0ff */
[----:B------:R-:W-:Y:S02]  /*19f0*/  IMAD.X R5, RZ, RZ, R5, P0 ;  /* 0x000000ffff057224 */ /* 0x000fe400000e0605 */
[----:B--2---:R-:W-:-:S04]  /*1a00*/  FADD R7, R7, -R8 ;  /* 0x8000000807077221 */ /* 0x004fc80000000000 */
[----:B------:R-:W-:Y:S01]  /*1a10*/  FFMA.SAT R17, R7, R18, 0.5 ;  /* 0x3f00000007117423 */ /* 0x000fe20000002012 */
[----:B---3--:R-:W-:-:S03]  /*1a20*/  FADD R23, R23, -R8 ;  /* 0x8000000817177221 */ /* 0x008fc60000000000 */
[----:B------:R-:W-:Y:S01]  /*1a30*/  FFMA.RM R17, R17, R16, 12582913 ;  /* 0x4b40000111117423 */ /* 0x000fe20000004010 */
[----:B------:R-:W-:Y:S01]  /*1a40*/  FFMA.SAT R19, R23, R18, 0.5 ;  /* 0x3f00000017137423 */ /* 0x000fe20000002012 */
[----:B----4-:R-:W-:Y:S02]  /*1a50*/  FADD R13, R13, -R8 ;  /* 0x800000080d0d7221 */ /* 0x010fe40000000000 */
[----:B------:R-:W-:Y:S01]  /*1a60*/  FADD R10, R17, -12583039 ;  /* 0xcb40007f110a7421 */ /* 0x000fe20000000000 */
[----:B------:R-:W-:Y:S01]  /*1a70*/  FFMA.RM R6, R19, R16, 12582913 ;  /* 0x4b40000113067423 */ /* 0x000fe20000004010 */
[----:B------:R-:W-:Y:S02]  /*1a80*/  FFMA.SAT R25, R13, R18, 0.5 ;  /* 0x3f0000000d197423 */ /* 0x000fe40000002012 */
[----:B------:R-:W-:Y:S01]  /*1a90*/  FFMA R10, R7, 1.4426950216293334961, -R10 ;  /* 0x3fb8aa3b070a7823 */ /* 0x000fe2000000080a */
[----:B------:R-:W-:-:S03]  /*1aa0*/  FADD R12, R6, -12583039 ;  /* 0xcb40007f060c7421 */ /* 0x000fc60000000000 */
[----:B------:R-:W-:Y:S01]  /*1ab0*/  FFMA R7, R7, 1.925963033500011079e-08, R10 ;  /* 0x32a5706007077823 */ /* 0x000fe2000000000a */
[----:B------:R-:W-:Y:S01]  /*1ac0*/  FFMA.RM R10, R25, R16, 12582913 ;  /* 0x4b400001190a7423 */ /* 0x000fe20000004010 */
[----:B------:R-:W-:Y:S01]  /*1ad0*/  FFMA R12, R23, 1.4426950216293334961, -R12 ;  /* 0x3fb8aa3b170c7823 */ /* 0x000fe2000000080c */
[----:B-----5:R-:W-:Y:S02]  /*1ae0*/  FADD R19, R27, -R8 ;  /* 0x800000081b137221 */ /* 0x020fe40000000000 */
[----:B------:R-:W-:Y:S01]  /*1af0*/  FADD R14, R10, -12583039 ;  /* 0xcb40007f0a0e7421 */ /* 0x000fe20000000000 */
[----:B------:R-:W-:Y:S01]  /*1b00*/  FFMA R12, R23, 1.925963033500011079e-08, R12 ;  /* 0x32a57060170c7823 */ /* 0x000fe2000000000c */
[----:B------:R-:W-:Y:S01]  /*1b10*/  FADD R23, R9, -R8 ;  /* 0x8000000809177221 */ /* 0x000fe20000000000 */
[-C--:B------:R-:W-:Y:S01]  /*1b20*/  FFMA.SAT R25, R19, R18.reuse, 0.5 ;  /* 0x3f00000013197423 */ /* 0x080fe20000002012 */
[----:B------:R-:W-:Y:S02]  /*1b30*/  FFMA R14, R13, 1.4426950216293334961, -R14 ;  /* 0x3fb8aa3b0d0e7823 */ /* 0x000fe4000000080e */
[----:B------:R-:W-:Y:S01]  /*1b40*/  FFMA.SAT R27, R23, R18, 0.5 ;  /* 0x3f000000171b7423 */ /* 0x000fe20000002012 */
[----:B------:R-:W-:Y:S01]  /*1b50*/  FFMA.RM R9, R25, R16, 12582913 ;  /* 0x4b40000119097423 */ /* 0x000fe20000004010 */
[----:B------:R-:W-:-:S02]  /*1b60*/  FFMA R20, R13, 1.925963033500011079e-08, R14 ;  /* 0x32a570600d147823 */ /* 0x000fc4000000000e */
[----:B------:R-:W-:Y:S01]  /*1b70*/  FFMA.RM R14, R27, R16, 12582913 ;  /* 0x4b4000011b0e7423 */ /* 0x000fe20000004010 */
[----:B------:R-:W-:Y:S01]  /*1b80*/  FADD R22, R9, -12583039 ;  /* 0xcb40007f09167421 */ /* 0x000fe20000000000 */
[----:B------:R-:W0:Y:S02]  /*1b90*/  MUFU.EX2 R7, R7 ;  /* 0x0000000700077308 */ /* 0x000e240000000800 */
[----:B------:R-:W-:Y:S01]  /*1ba0*/  FADD R24, R14, -12583039 ;  /* 0xcb40007f0e187421 */ /* 0x000fe20000000000 */
[----:B------:R-:W-:Y:S01]  /*1bb0*/  FFMA R22, R19, 1.4426950216293334961, -R22 ;  /* 0x3fb8aa3b13167823 */ /* 0x000fe20000000816 */
[--C-:B------:R-:W-:Y:S01]  /*1bc0*/  FADD R27, R15, -R8.reuse ;  /* 0x800000080f1b7221 */ /* 0x100fe20000000000 */
[----:B------:R-:W-:Y:S01]  /*1bd0*/  FADD R25, R11, -R8 ;  /* 0x800000080b197221 */ /* 0x000fe20000000000 */
[----:B------:R-:W-:Y:S01]  /*1be0*/  FFMA R24, R23, 1.4426950216293334961, -R24 ;  /* 0x3fb8aa3b17187823 */ /* 0x000fe20000000818 */
[----:B------:R-:W-:Y:S01]  /*1bf0*/  FADD R21, R21, -R8 ;  /* 0x8000000815157221 */ /* 0x000fe20000000000 */
[----:B------:R-:W-:Y:S01]  /*1c00*/  FFMA R22, R19, 1.925963033500011079e-08, R22 ;  /* 0x32a5706013167823 */ /* 0x000fe20000000016 */
[-C--:B------:R-:W-:Y:S01]  /*1c10*/  FFMA.SAT R19, R27, R18.reuse, 0.5 ;  /* 0x3f0000001b137423 */ /* 0x080fe20000002012 */
[-C--:B------:R-:W-:Y:S01]  /*1c20*/  FFMA.SAT R13, R25, R18.reuse, 0.5 ;  /* 0x3f000000190d7423 */ /* 0x080fe20000002012 */
[----:B------:R-:W-:Y:S01]  /*1c30*/  FFMA R24, R23, 1.925963033500011079e-08, R24 ;  /* 0x32a5706017187823 */ /* 0x000fe20000000018 */
[----:B------:R-:W1:Y:S01]  /*1c40*/  MUFU.EX2 R12, R12 ;  /* 0x0000000c000c7308 */ /* 0x000e620000000800 */
[----:B------:R-:W-:Y:S01]  /*1c50*/  FFMA.SAT R23, R21, R18, 0.5 ;  /* 0x3f00000015177423 */ /* 0x000fe20000002012 */
[-C--:B------:R-:W-:Y:S01]  /*1c60*/  FFMA.RM R19, R19, R16.reuse, 12582913 ;  /* 0x4b40000113137423 */ /* 0x080fe20000004010 */
[----:B------:R-:W-:Y:S01]  /*1c70*/  FFMA.RM R13, R13, R16, 12582913 ;  /* 0x4b4000010d0d7423 */ /* 0x000fe20000004010 */
[----:B------:R-:W-:-:S02]  /*1c80*/  IMAD.SHL.U32 R18, R17, 0x800000, RZ ;  /* 0x0080000011127824 */ /* 0x000fc400078e00ff */
[----:B------:R-:W-:Y:S01]  /*1c90*/  FFMA.RM R16, R23, R16, 12582913 ;  /* 0x4b40000117107423 */ /* 0x000fe20000004010 */
[----:B------:R-:W-:Y:S01]  /*1ca0*/  FADD R28, R19, -12583039 ;  /* 0xcb40007f131c7421 */ /* 0x000fe20000000000 */
[----:B------:R-:W-:Y:S01]  /*1cb0*/  FADD R26, R13, -12583039 ;  /* 0xcb40007f0d1a7421 */ /* 0x000fe20000000000 */
[----:B0-----:R-:W-:Y:S01]  /*1cc0*/  FMUL R18, R18, R7 ;  /* 0x0000000712127220 */ /* 0x001fe20000400000 */
[----:B------:R-:W-:Y:S01]  /*1cd0*/  FADD R7, R16, -12583039 ;  /* 0xcb40007f10077421 */ /* 0x000fe20000000000 */
[----:B------:R-:W0:Y:S01]  /*1ce0*/  MUFU.EX2 R11, R20 ;  /* 0x00000014000b7308 */ /* 0x000e220000000800 */
[----:B------:R-:W-:Y:S01]  /*1cf0*/  FFMA R28, R27, 1.4426950216293334961, -R28 ;  /* 0x3fb8aa3b1b1c7823 */ /* 0x000fe2000000081c */
[----:B------:R-:W-:Y:S01]  /*1d00*/  FFMA R26, R25, 1.4426950216293334961, -R26 ;  /* 0x3fb8aa3b191a7823 */ /* 0x000fe2000000081a */
[----:B------:R-:W-:-:S05]  /*1d10*/  IMAD.SHL.U32 R23, R6, 0x800000, RZ ;  /* 0x0080000006177824 */ /* 0x000fca00078e00ff */
[----:B------:R2:W-:Y:S01]  /*1d20*/  MUFU.EX2 R20, R24 ;  /* 0x0000001800147308 */ /* 0x0005e20000000800 */
[----:B------:R-:W-:Y:S01]  /*1d30*/  FFMA R26, R25, 1.925963033500011079e-08, R26 ;  /* 0x32a57060191a7823 */ /* 0x000fe2000000001a */
[----:B-1----:R-:W-:Y:S01]  /*1d40*/  FMUL R23, R23, R12 ;  /* 0x0000000c17177220 */ /* 0x002fe20000400000 */
[----:B------:R-:W-:-:S05]  /*1d50*/  IMAD.SHL.U32 R12, R10, 0x800000, RZ ;  /* 0x008000000a0c7824 */ /* 0x000fca00078e00ff */
[----:B------:R1:W3:Y:S01]  /*1d60*/  MUFU.EX2 R15, R22 ;  /* 0x00000016000f7308 */ /* 0x0002e20000000800 */
[----:B--2---:R-:W-:Y:S01]  /*1d70*/  FFMA R24, R21, 1.4426950216293334961, -R7 ;  /* 0x3fb8aa3b15187823 */ /* 0x004fe20000000807 */
[----:B------:R-:W-:-:S03]  /*1d80*/  FADD R10, R18, R3 ;  /* 0x00000003120a7221 */ /* 0x000fc60000000000 */
[----:B------:R-:W-:Y:S01]  /*1d90*/  FFMA R24, R21, 1.925963033500011079e-08, R24 ;  /* 0x32a5706015187823 */ /* 0x000fe20000000018 */
[----:B-1----:R-:W-:Y:S02]  /*1da0*/  FFMA R22, R27, 1.925963033500011079e-08, R28 ;  /* 0x32a570601b167823 */ /* 0x002fe4000000001c */
[----:B------:R-:W1:Y:S01]  /*1db0*/  MUFU.EX2 R17, R26 ;  /* 0x0000001a00117308 */ /* 0x000e620000000800 */
[----:B------:R-:W-:-:S07]  /*1dc0*/  IMAD.U32 R6, RZ, RZ, UR5 ;  /* 0x00000005ff067e24 */ /* 0x000fce000f8e00ff */
[----:B------:R-:W2:Y:S01]  /*1dd0*/  MUFU.EX2 R22, R22 ;  /* 0x0000001600167308 */ /* 0x000ea20000000800 */
[----:B------:R-:W-:-:S07]  /*1de0*/  IMAD.U32 R7, RZ, RZ, UR10 ;  /* 0x0000000aff077e24 */ /* 0x000fce000f8e00ff */
[----:B------:R-:W4:Y:S01]  /*1df0*/  MUFU.EX2 R3, R24 ;  /* 0x0000001800037308 */ /* 0x000f220000000800 */
[----:B0-----:R-:W-:Y:S01]  /*1e00*/  FMUL R11, R12, R11 ;  /* 0x0000000b0c0b7220 */ /* 0x001fe20000400000 */
[----:B------:R-:W-:-:S04]  /*1e10*/  IMAD.WIDE R6, R0, 0x4, R6 ;  /* 0x0000000400067825 */ /* 0x000fc800078e0206 */
[----:B------:R-:W-:Y:S01]  /*1e20*/  FADD R10, R10, R23 ;  /* 0x000000170a0a7221 */ /* 0x000fe20000000000 */
[----:B------:R-:W-:Y:S02]  /*1e30*/  IMAD.SHL.U32 R12, R9, 0x800000, RZ ;  /* 0x00800000090c7824 */ /* 0x000fe400078e00ff */
[----:B------:R-:W-:Y:S02]  /*1e40*/  IMAD.SHL.U32 R9, R14, 0x800000, RZ ;  /* 0x008000000e097824 */ /* 0x000fe400078e00ff */
[----:B------:R-:W-:Y:S02]  /*1e50*/  IMAD.SHL.U32 R14, R13, 0x800000, RZ ;  /* 0x008000000d0e7824 */ /* 0x000fe400078e00ff */
[----:B------:R-:W-:Y:S02]  /*1e60*/  IMAD.SHL.U32 R19, R19, 0x800000, RZ ;  /* 0x0080000013137824 */ /* 0x000fe400078e00ff */
[----:B------:R-:W-:Y:S01]  /*1e70*/  IMAD.SHL.U32 R16, R16, 0x800000, RZ ;  /* 0x0080000010107824 */ /* 0x000fe200078e00ff */
[----:B------:R4:W-:Y:S01]  /*1e80*/  STG.E desc[UR8][R6.64+-0x8], R11 ;  /* 0xfffff80b06007986 */ /* 0x0009e2000c101908 */
[----:B------:R-:W-:Y:S01]  /*1e90*/  FADD R10, R10, R11 ;  /* 0x0000000b0a0a7221 */ /* 0x000fe20000000000 */
[----:B---3--:R-:W-:Y:S01]  /*1ea0*/  FMUL R15, R12, R15 ;  /* 0x0000000f0c0f7220 */ /* 0x008fe20000400000 */
[----:B------:R-:W-:Y:S01]  /*1eb0*/  FMUL R9, R9, R20 ;  /* 0x0000001409097220 */ /* 0x000fe20000400000 */
[----:B-1----:R-:W-:Y:S01]  /*1ec0*/  FMUL R17, R14, R17 ;  /* 0x000000110e117220 */ /* 0x002fe20000400000 */
[----:B--2---:R-:W-:Y:S01]  /*1ed0*/  FMUL R19, R19, R22 ;  /* 0x0000001613137220 */ /* 0x004fe20000400000 */
[----:B------:R0:W-:Y:S01]  /*1ee0*/  STG.E desc[UR8][R6.64+-0x10], R18 ;  /* 0xfffff01206007986 */ /* 0x0001e2000c101908 */
[----:B----4-:R-:W-:-:S03]  /*1ef0*/  FMUL R11, R16, R3 ;  /* 0x00000003100b7220 */ /* 0x010fc60000400000 */
[----:B------:R0:W-:Y:S04]  /*1f00*/  STG.E desc[UR8][R6.64+-0xc], R23 ;  /* 0xfffff41706007986 */ /* 0x0001e8000c101908 */
[----:B------:R0:W-:Y:S04]  /*1f10*/  STG.E desc[UR8][R6.64+-0x4], R15 ;  /* 0xfffffc0f06007986 */ /* 0x0001e8000c101908 */
[----:B------:R0:W-:Y:S04]  /*1f20*/  STG.E desc[UR8][R6.64], R9 ;  /* 0x0000000906007986 */ /* 0x0001e8000c101908 */
[----:B------:R0:W-:Y:S04]  /*1f30*/  STG.E desc[UR8][R6.64+0x4], R17 ;  /* 0x0000041106007986 */ /* 0x0001e8000c101908 */
[----:B------:R0:W-:Y:S04]  /*1f40*/  STG.E desc[UR8][R6.64+0x8], R19 ;  /* 0x0000081306007986 */ /* 0x0001e8000c101908 */
[----:B------:R0:W-:Y:S01]  /*1f50*/  STG.E desc[UR8][R6.64+0xc], R11 ;  /* 0x00000c0b06007986 */ /* 0x0001e2000c101908 */
[----:B------:R-:W-:-:S04]  /*1f60*/  FADD R10, R10, R15 ;  /* 0x0000000f0a0a7221 */ /* 0x000fc80000000000 */
[----:B------:R-:W-:-:S04]  /*1f70*/  FADD R10, R10, R9 ;  /* 0x000000090a0a7221 */ /* 0x000fc80000000000 */
[----:B------:R-:W-:-:S04]  /*1f80*/  FADD R10, R10, R17 ;  /* 0x000000110a0a7221 */ /* 0x000fc80000000000 */
[----:B------:R-:W-:Y:S01]  /*1f90*/  FADD R10, R10, R19 ;  /* 0x000000130a0a7221 */ /* 0x000fe20000000000 */
[----:B------:R-:W-:-:S03]  /*1fa0*/  VIADD R0, R0, 0x8 ;  /* 0x0000000800007836 */ /* 0x000fc60000000000 */
[----:B------:R-:W-:Y:S01]  /*1fb0*/  FADD R3, R10, R11 ;  /* 0x0000000b0a037221 */ /* 0x000fe20000000000 */
[----:B0-----:R-:W-:Y:S06]  /*1fc0*/  BRA.U UP0, `(.L_x_0) ;  /* 0xfffffff900547547 */ /* 0x001fec000b83ffff */
[----:B------:R-:W-:Y:S01]  /*1fd0*/  UIADD3 UR5, UP0, UPT, UR6, 0x20, URZ ;  /* 0x0000002006057890 */ /* 0x000fe2000ff1e0ff */
[----:B------:R-:W-:-:S03]  /*1fe0*/  UMOV UR4, URZ ;  /* 0x000000ff00047c82 */ /* 0x000fc60008000000 */
[----:B------:R-:W-:-:S12]  /*1ff0*/  UIADD3.X UR6, UPT, UPT, URZ, UR7, URZ, UP0, !UPT ;  /* 0x00000007ff067290 */ /* 0x000fd800087fe4ff */
.L_x_33:
[----:B0-----:R-:W-:Y:S02]  /*2000*/  IMAD.U32 R4, RZ, RZ, UR5 ;  /* 0x00000005ff047e24 */ /* 0x001fe4000f8e00ff */
[----:B------:R-:W-:Y:S02]  /*2010*/  IMAD.U32 R5, RZ, RZ, UR6 ;  /* 0x00000006ff057e24 */ /* 0x000fe4000f8e00ff */
[----:B------:R-:W-:-:S05]  /*2020*/  IMAD.WIDE R4, R2, 0x4, R4 ;  /* 0x0000000402047825 */ /* 0x000fca00078e0204 */
[----:B------:R-:W2:Y:S01]  /*2030*/  LDG.E R0, desc[UR8][R4.64+-0x20] ;  /* 0xffffe00804007981 */ /* 0x000ea2000c1e1900 */
[----:B------:R-:W0:Y:S01]  /*2040*/  MUFU.RCP R6, R3 ;  /* 0x0000000300067308 */ /* 0x000e220000001000 */
[----:B------:R-:W-:Y:S01]  /*2050*/  UIADD3 UR4, UPT, UPT, UR4, 0x10, URZ ;  /* 0x0000001004047890 */ /* 0x000fe2000fffe0ff */
[----:B------:R-:W-:Y:S03]  /*2060*/  BSSY.RECONVERGENT B2, `(.L_x_1) ;  /* 0x000000c000027945 */ /* 0x000fe60003800200 */
[----:B------:R-:W-:Y:S01]  /*2070*/  UISETP.NE.AND UP0, UPT, UR4, 0x80, UPT ;  /* 0x000000800400788c */ /* 0x000fe2000bf05270 */
[----:B0-----:R-:W-:-:S04]  /*2080*/  FFMA R7, -R3, R6, 1 ;  /* 0x3f80000003077423 */ /* 0x001fc80000000106 */
[----:B------:R-:W-:Y:S01]  /*2090*/  FFMA R7, R6, R7, R6 ;  /* 0x0000000706077223 */ /* 0x000fe20000000006 */
[----:B--2---:R-:W0:Y:S03]  /*20a0*/  FCHK P0, R0, R3 ;  /* 0x0000000300007302 */ /* 0x004e260000000000 */
[----:B------:R-:W-:-:S04]  /*20b0*/  FFMA R6, R0, R7, RZ ;  /* 0x0000000700067223 */ /* 0x000fc800000000ff */
[----:B------:R-:W-:-:S04]  /*20c0*/  FFMA R8, -R3, R6, R0 ;  /* 0x0000000603087223 */ /* 0x000fc80000000100 */
[----:B------:R-:W-:Y:S01]  /*20d0*/  FFMA R7, R7, R8, R6 ;  /* 0x0000000807077223 */ /* 0x000fe20000000006 */
[----:B0-----:R-:W-:Y:S06]  /*20e0*/  @!P0 BRA `(.L_x_2) ;  /* 0x00000000000c8947 */ /* 0x001fec0003800000 */
[----:B------:R-:W-:-:S07]  /*20f0*/  MOV R6, 0x2110 ;  /* 0x0000211000067802 */ /* 0x000fce0000000f00 */
[----:B------:R-:W-:Y:S05]  /*2100*/  CALL.REL.NOINC `($__internal_0_$__cuda_sm3x_div_rn_noftz_f32_slowpath) ;  /* 0x0000000c00b87944 */ /* 0x000fea0003c00000 */
[----:B------:R-:W-:-:S07]  /*2110*/  IMAD.MOV.U32 R7, RZ, RZ, R9 ;  /* 0x000000ffff077224 */ /* 0x000fce00078e0009 */
.L_x_2:
[----:B------:R-:W-:Y:S05]  /*2120*/  BSYNC.RECONVERGENT B2 ;  /* 0x0000000000027941 */ /* 0x000fea0003800200 */
.L_x_1:
[----:B------:R-:W2:Y:S01]  /*2130*/  LDG.E R8, desc[UR8][R4.64+-0x1c] ;  /* 0xffffe40804087981 */ /* 0x000ea2000c1e1900 */
[----:B------:R-:W0:Y:S01]  /*2140*/  MUFU.RCP R0, R3 ;  /* 0x0000000300007308 */ /* 0x000e220000001000 */
[----:B------:R-:W-:Y:S02]  /*2150*/  BSSY.RECONVERGENT B2, `(.L_x_3) ;  /* 0x000000c000027945 */ /* 0x000fe40003800200 */
[----:B------:R1:W-:Y:S01]  /*2160*/  STG.E desc[UR8][R4.64+-0x20], R7 ;  /* 0xffffe00704007986 */ /* 0x0003e2000c101908 */
[----:B0-----:R-:W-:-:S04]  /*2170*/  FFMA R9, -R3, R0, 1 ;  /* 0x3f80000003097423 */ /* 0x001fc80000000100 */
[----:B------:R-:W-:Y:S01]  /*2180*/  FFMA R0, R0, R9, R0 ;  /* 0x0000000900007223 */ /* 0x000fe20000000000 */
[----:B--2---:R-:W0:Y:S03]  /*2190*/  FCHK P0, R8, R3 ;  /* 0x0000000308007302 */ /* 0x004e260000000000 */
[----:B------:R-:W-:-:S04]  /*21a0*/  FFMA R6, R0, R8, RZ ;  /* 0x0000000800067223 */ /* 0x000fc800000000ff */
[----:B------:R-:W-:-:S04]  /*21b0*/  FFMA R9, -R3, R6, R8 ;  /* 0x0000000603097223 */ /* 0x000fc80000000108 */
[----:B------:R-:W-:Y:S01]  /*21c0*/  FFMA R9, R0, R9, R6 ;  /* 0x0000000900097223 */ /* 0x000fe20000000006 */
[----:B01----:R-:W-:Y:S06]  /*21d0*/  @!P0 BRA `(.L_x_4) ;  /* 0x00000000000c8947 */ /* 0x003fec0003800000 */
[----:B------:R-:W-:Y:S01]  /*21e0*/  IMAD.MOV.U32 R0, RZ, RZ, R8 ;  /* 0x000000ffff007224 */ /* 0x000fe200078e0008 */
[----:B------:R-:W-:-:S07]  /*21f0*/  MOV R6, 0x2210 ;  /* 0x0000221000067802 */ /* 0x000fce0000000f00 */
[----:B------:R-:W-:Y:S05]  /*2200*/  CALL.REL.NOINC `($__internal_0_$__cuda_sm3x_div_rn_noftz_f32_slowpath) ;  /* 0x0000000c00787944 */ /* 0x000fea0003c00000 */
.L_x_4:
[----:B------:R-:W-:Y:S05]  /*2210*/  BSYNC.RECONVERGENT B2 ;  /* 0x0000000000027941 */ /* 0x000fea0003800200 */
.L_x_3:
        /* <DEDUP_REMOVED lines=14> */
[----:B------:R-:W-:-:S07]  /*2300*/  IMAD.MOV.U32 R7, RZ, RZ, R9 ;  /* 0x000000ffff077224 */ /* 0x000fce00078e0009 */
.L_x_6:
[----:B------:R-:W-:Y:S05]  /*2310*/  BSYNC.RECONVERGENT B2 ;  /* 0x0000000000027941 */ /* 0x000fea0003800200 */
.L_x_5:
        /* <DEDUP_REMOVED lines=14> */
.L_x_8:
[----:B------:R-:W-:Y:S05]  /*2400*/  BSYNC.RECONVERGENT B2 ;  /* 0x0000000000027941 */ /* 0x000fea0003800200 */
.L_x_7:
        /* <DEDUP_REMOVED lines=15> */
.L_x_10:
[----:B------:R-:W-:Y:S05]  /*2500*/  BSYNC.RECONVERGENT B2 ;  /* 0x0000000000027941 */ /* 0x000fea0003800200 */
.L_x_9:
        /* <DEDUP_REMOVED lines=14> */
.L_x_12:
[----:B------:R-:W-:Y:S05]  /*25f0*/  BSYNC.RECONVERGENT B2 ;  /* 0x0000000000027941 */ /* 0x000fea0003800200 */
.L_x_11:
        /* <DEDUP_REMOVED lines=15> */
.L_x_14:
[----:B------:R-:W-:Y:S05]  /*26f0*/  BSYNC.RECONVERGENT B2 ;  /* 0x0000000000027941 */ /* 0x000fea0003800200 */
.L_x_13:
        /* <DEDUP_REMOVED lines=14> */
.L_x_16:
[----:B------:R-:W-:Y:S05]  /*27e0*/  BSYNC.RECONVERGENT B2 ;  /* 0x0000000000027941 */ /* 0x000fea0003800200 */
.L_x_15:
        /* <DEDUP_REMOVED lines=15> */
.L_x_18:
[----:B------:R-:W-:Y:S05]  /*28e0*/  BSYNC.RECONVERGENT B2 ;  /* 0x0000000000027941 */ /* 0x000fea0003800200 */
.L_x_17:
        /* <DEDUP_REMOVED lines=14> */
.L_x_20:
[----:B------:R-:W-:Y:S05]  /*29d0*/  BSYNC.RECONVERGENT B2 ;  /* 0x0000000000027941 */ /* 0x000fea0003800200 */
.L_x_19:
        /* <DEDUP_REMOVED lines=15> */
.L_x_22:
[----:B------:R-:W-:Y:S05]  /*2ad0*/  BSYNC.RECONVERGENT B2 ;  /* 0x0000000000027941 */ /* 0x000fea0003800200 */
.L_x_21:
        /* <DEDUP_REMOVED lines=14> */
.L_x_24:
[----:B------:R-:W-:Y:S05]  /*2bc0*/  BSYNC.RECONVERGENT B2 ;  /* 0x0000000000027941 */ /* 0x000fea0003800200 */
.L_x_23:
        /* <DEDUP_REMOVED lines=15> */
.L_x_26:
[----:B------:R-:W-:Y:S05]  /*2cc0*/  BSYNC.RECONVERGENT B2 ;  /* 0x0000000000027941 */ /* 0x000fea0003800200 */
.L_x_25:
        /* <DEDUP_REMOVED lines=14> */
.L_x_28:
[----:B------:R-:W-:Y:S05]  /*2db0*/  BSYNC.RECONVERGENT B2 ;  /* 0x0000000000027941 */ /* 0x000fea0003800200 */
.L_x_27:
        /* <DEDUP_REMOVED lines=15> */
.L_x_30:
[----:B------:R-:W-:Y:S05]  /*2eb0*/  BSYNC.RECONVERGENT B2 ;  /* 0x0000000000027941 */ /* 0x000fea0003800200 */
.L_x_29:
        /* <DEDUP_REMOVED lines=14> */
.L_x_32:
[----:B------:R-:W-:Y:S05]  /*2fa0*/  BSYNC.RECONVERGENT B2 ;  /* 0x0000000000027941 */ /* 0x000fea0003800200 */
.L_x_31:
[----:B------:R0:W-:Y:S01]  /*2fb0*/  STG.E desc[UR8][R4.64+0x1c], R9 ;  /* 0x00001c0904007986 */ /* 0x0001e2000c101908 */
[----:B------:R-:W-:Y:S01]  /*2fc0*/  VIADD R2, R2, 0x10 ;  /* 0x0000001002027836 */ /* 0x000fe20000000000 */
[----:B------:R-:W-:Y:S06]  /*2fd0*/  BRA.U UP0, `(.L_x_33) ;  /* 0xfffffff100087547 */ /* 0x000fec000b83ffff */
[----:B------:R-:W-:Y:S05]  /*2fe0*/  EXIT ;  /* 0x000000000000794d */ /* 0x000fea0003800000 */
        .weak           $__internal_0_$__cuda_sm3x_div_rn_noftz_f32_slowpath
        .type           $__internal_0_$__cuda_sm3x_div_rn_noftz_f32_slowpath,@function
        .size           $__internal_0_$__cuda_sm3x_div_rn_noftz_f32_slowpath,(.L_x_46 - $__internal_0_$__cuda_sm3x_div_rn_noftz_f32_slowpath)
$__internal_0_$__cuda_sm3x_div_rn_noftz_f32_slowpath:
[--C-:B------:R-:W-:Y:S01]  /*2ff0*/  SHF.R.U32.HI R8, RZ, 0x17, R3.reuse ;  /* 0x00000017ff087819 */ /* 0x100fe20000011603 */
[----:B------:R-:W-:Y:S01]  /*3000*/  BSSY.RECONVERGENT B0, `(.L_x_34) ;  /* 0x0000063000007945 */ /* 0x000fe20003800200 */
[----:B------:R-:W-:Y:S02]  /*3010*/  SHF.R.U32.HI R7, RZ, 0x17, R0 ;  /* 0x00000017ff077819 */ /* 0x000fe40000011600 */
[----:B------:R-:W-:Y:S02]  /*3020*/  LOP3.LUT R14, R8, 0xff, RZ, 0xc0, !PT ;  /* 0x000000ff080e7812 */ /* 0x000fe400078ec0ff */
[----:B------:R-:W-:Y:S01]  /*3030*/  LOP3.LUT R12, R7, 0xff, RZ, 0xc0, !PT ;  /* 0x000000ff070c7812 */ /* 0x000fe200078ec0ff */
[----:B------:R-:W-:Y:S02]  /*3040*/  IMAD.MOV.U32 R7, RZ, RZ, R3 ;  /* 0x000000ffff077224 */ /* 0x000fe400078e0003 */
[----:B------:R-:W-:Y:S02]  /*3050*/  VIADD R10, R14, 0xffffffff ;  /* 0xffffffff0e0a7836 */ /* 0x000fe40000000000 */
[----:B------:R-:W-:-:S03]  /*3060*/  VIADD R9, R12, 0xffffffff ;  /* 0xffffffff0c097836 */ /* 0x000fc60000000000 */
[----:B------:R-:W-:-:S04]  /*3070*/  ISETP.GT.U32.AND P0, PT, R10, 0xfd, PT ;  /* 0x000000fd0a00780c */ /* 0x000fc80003f04070 */
[----:B------:R-:W-:-:S13]  /*3080*/  ISETP.GT.U32.OR P0, PT, R9, 0xfd, P0 ;  /* 0x000000fd0900780c */ /* 0x000fda0000704470 */
[----:B------:R-:W-:Y:S01]  /*3090*/  @!P0 IMAD.MOV.U32 R8, RZ, RZ, RZ ;  /* 0x000000ffff088224 */ /* 0x000fe200078e00ff */
[----:B------:R-:W-:Y:S06]  /*30a0*/  @!P0 BRA `(.L_x_35) ;  /* 0x00000000005c8947 */ /* 0x000fec0003800000 */
[----:B------:R-:W-:Y:S02]  /*30b0*/  FSETP.GTU.FTZ.AND P0, PT, |R0|, +INF , PT ;  /* 0x7f8000000000780b */ /* 0x000fe40003f1c200 */
[----:B------:R-:W-:-:S04]  /*30c0*/  FSETP.GTU.FTZ.AND P1, PT, |R3|, +INF , PT ;  /* 0x7f8000000300780b */ /* 0x000fc80003f3c200 */
[----:B------:R-:W-:-:S13]  /*30d0*/  PLOP3.LUT P0, PT, P0, P1, PT, 0xf8, 0x8f ;  /* 0x00000000008f781c */ /* 0x000fda0000703f70 */
[----:B------:R-:W-:Y:S05]  /*30e0*/  @P0 BRA `(.L_x_36) ;  /* 0x00000004004c0947 */ /* 0x000fea0003800000 */
[----:B------:R-:W-:-:S13]  /*30f0*/  LOP3.LUT P0, RZ, R7, 0x7fffffff, R0, 0xc8, !PT ;  /* 0x7fffffff07ff7812 */ /* 0x000fda000780c800 */
[----:B------:R-:W-:Y:S05]  /*3100*/  @!P0 BRA `(.L_x_37) ;  /* 0x00000004003c8947 */ /* 0x000fea0003800000 */
[C---:B------:R-:W-:Y:S02]  /*3110*/  FSETP.NEU.FTZ.AND P2, PT, |R0|.reuse, +INF , PT ;  /* 0x7f8000000000780b */ /* 0x040fe40003f5d200 */
[----:B------:R-:W-:Y:S02]  /*3120*/  FSETP.NEU.FTZ.AND P1, PT, |R3|, +INF , PT ;  /* 0x7f8000000300780b */ /* 0x000fe40003f3d200 */
[----:B------:R-:W-:-:S11]  /*3130*/  FSETP.NEU.FTZ.AND P0, PT, |R0|, +INF , PT ;  /* 0x7f8000000000780b */ /* 0x000fd60003f1d200 */
[----:B------:R-:W-:Y:S05]  /*3140*/  @!P1 BRA !P2, `(.L_x_37) ;  /* 0x00000004002c9947 */ /* 0x000fea0005000000 */
[----:B------:R-:W-:-:S04]  /*3150*/  LOP3.LUT P2, RZ, R0, 0x7fffffff, RZ, 0xc0, !PT ;  /* 0x7fffffff00ff7812 */ /* 0x000fc8000784c0ff */
[----:B------:R-:W-:-:S13]  /*3160*/  PLOP3.LUT P1, PT, P1, P2, PT, 0x2f, 0xf2 ;  /* 0x0000000000f2781c */ /* 0x000fda0000f24577 */
[----:B------:R-:W-:Y:S05]  /*3170*/  @P1 BRA `(.L_x_38) ;  /* 0x0000000400181947 */ /* 0x000fea0003800000 */
[----:B------:R-:W-:-:S04]  /*3180*/  LOP3.LUT P1, RZ, R7, 0x7fffffff, RZ, 0xc0, !PT ;  /* 0x7fffffff07ff7812 */ /* 0x000fc8000782c0ff */
[----:B------:R-:W-:-:S13]  /*3190*/  PLOP3.LUT P0, PT, P0, P1, PT, 0x2f, 0xf2 ;  /* 0x0000000000f2781c */ /* 0x000fda0000702577 */
[----:B------:R-:W-:Y:S05]  /*31a0*/  @P0 BRA `(.L_x_39) ;  /* 0x0000000400000947 */ /* 0x000fea0003800000 */
[----:B------:R-:W-:Y:S02]  /*31b0*/  ISETP.GE.AND P0, PT, R9, RZ, PT ;  /* 0x000000ff0900720c */ /* 0x000fe40003f06270 */
[----:B------:R-:W-:-:S11]  /*31c0*/  ISETP.GE.AND P1, PT, R10, RZ, PT ;  /* 0x000000ff0a00720c */ /* 0x000fd60003f26270 */
[----:B------:R-:W-:Y:S02]  /*31d0*/  @P0 IMAD.MOV.U32 R8, RZ, RZ, RZ ;  /* 0x000000ffff080224 */ /* 0x000fe400078e00ff */
[----:B------:R-:W-:Y:S01]  /*31e0*/  @!P0 FFMA R0, R0, 1.84467440737095516160e+19, RZ ;  /* 0x5f80000000008823 */ /* 0x000fe200000000ff */
[----:B------:R-:W-:Y:S02]  /*31f0*/  @!P0 IMAD.MOV.U32 R8, RZ, RZ, -0x40 ;  /* 0xffffffc0ff088424 */ /* 0x000fe400078e00ff */
[----:B------:R-:W-:Y:S02]  /*3200*/  @!P1 FFMA R7, R3, 1.84467440737095516160e+19, RZ ;  /* 0x5f80000003079823 */ /* 0x000fe400000000ff */
[----:B------:R-:W-:-:S07]  /*3210*/  @!P1 VIADD R8, R8, 0x40 ;  /* 0x0000004008089836 */ /* 0x000fce0000000000 */
.L_x_35:
[----:B------:R-:W-:Y:S01]  /*3220*/  LEA R10, R14, 0xc0800000, 0x17 ;  /* 0xc08000000e0a7811 */ /* 0x000fe200078eb8ff */
[----:B------:R-:W-:Y:S04]  /*3230*/  BSSY.RECONVERGENT B1, `(.L_x_40) ;  /* 0x0000036000017945 */ /* 0x000fe80003800200 */
[----:B------:R-:W-:Y:S02]  /*3240*/  IMAD.IADD R10, R7, 0x1, -R10 ;  /* 0x00000001070a7824 */ /* 0x000fe400078e0a0a */
[----:B------:R-:W-:Y:S02]  /*3250*/  VIADD R7, R12, 0xffffff81 ;  /* 0xffffff810c077836 */ /* 0x000fe40000000000 */
[----:B------:R-:W0:Y:S01]  /*3260*/  MUFU.RCP R9, R10 ;  /* 0x0000000a00097308 */ /* 0x000e220000001000 */
[----:B------:R-:W-:Y:S01]  /*3270*/  FADD.FTZ R11, -R10, -RZ ;  /* 0x800000ff0a0b7221 */ /* 0x000fe20000010100 */
[----:B------:R-:W-:-:S03]  /*3280*/  IMAD R0, R7, -0x800000, R0 ;  /* 0xff80000007007824 */ /* 0x000fc600078e0200 */
[----:B0-----:R-:W-:-:S04]  /*3290*/  FFMA R12, R9, R11, 1 ;  /* 0x3f800000090c7423 */ /* 0x001fc8000000000b */
[----:B------:R-:W-:-:S04]  /*32a0*/  FFMA R16, R9, R12, R9 ;  /* 0x0000000c09107223 */ /* 0x000fc80000000009 */
[----:B------:R-:W-:-:S04]  /*32b0*/  FFMA R9, R0, R16, RZ ;  /* 0x0000001000097223 */ /* 0x000fc800000000ff */
[----:B------:R-:W-:-:S04]  /*32c0*/  FFMA R12, R11, R9, R0 ;  /* 0x000000090b0c7223 */ /* 0x000fc80000000000 */
[----:B------:R-:W-:Y:S01]  /*32d0*/  FFMA R13, R16, R12, R9 ;  /* 0x0000000c100d7223 */ /* 0x000fe20000000009 */
[----:B------:R-:W-:-:S03]  /*32e0*/  IADD3 R9, PT, PT, R7, 0x7f, -R14 ;  /* 0x0000007f07097810 */ /* 0x000fc60007ffe80e */
[----:B------:R-:W-:Y:S02]  /*32f0*/  FFMA R12, R11, R13, R0 ;  /* 0x0000000d0b0c7223 */ /* 0x000fe40000000000 */
[----:B------:R-:W-:Y:S02]  /*3300*/  IMAD.IADD R9, R9, 0x1, R8 ;  /* 0x0000000109097824 */ /* 0x000fe400078e0208 */
[----:B------:R-:W-:-:S05]  /*3310*/  FFMA R0, R16, R12, R13 ;  /* 0x0000000c10007223 */ /* 0x000fca000000000d */
[----:B------:R-:W-:-:S04]  /*3320*/  SHF.R.U32.HI R7, RZ, 0x17, R0 ;  /* 0x00000017ff077819 */ /* 0x000fc80000011600 */
[----:B------:R-:W-:-:S05]  /*3330*/  LOP3.LUT R7, R7, 0xff, RZ, 0xc0, !PT ;  /* 0x000000ff07077812 */ /* 0x000fca00078ec0ff */
[----:B------:R-:W-:-:S04]  /*3340*/  IMAD.IADD R11, R7, 0x1, R9 ;  /* 0x00000001070b7824 */ /* 0x000fc800078e0209 */
[----:B------:R-:W-:-:S05]  /*3350*/  VIADD R7, R11, 0xffffffff ;  /* 0xffffffff0b077836 */ /* 0x000fca0000000000 */
[----:B------:R-:W-:-:S13]  /*3360*/  ISETP.GE.U32.AND P0, PT, R7, 0xfe, PT ;  /* 0x000000fe0700780c */ /* 0x000fda0003f06070 */
[----:B------:R-:W-:Y:S05]  /*3370*/  @!P0 BRA `(.L_x_41) ;  /* 0x0000000000808947 */ /* 0x000fea0003800000 */
[----:B------:R-:W-:-:S13]  /*3380*/  ISETP.GT.AND P0, PT, R11, 0xfe, PT ;  /* 0x000000fe0b00780c */ /* 0x000fda0003f04270 */
[----:B------:R-:W-:Y:S05]  /*3390*/  @P0 BRA `(.L_x_42) ;  /* 0x00000000006c0947 */ /* 0x000fea0003800000 */
[----:B------:R-:W-:-:S13]  /*33a0*/  ISETP.GE.AND P0, PT, R11, 0x1, PT ;  /* 0x000000010b00780c */ /* 0x000fda0003f06270 */
[----:B------:R-:W-:Y:S05]  /*33b0*/  @P0 BRA `(.L_x_43) ;  /* 0x0000000000740947 */ /* 0x000fea0003800000 */
[----:B------:R-:W-:Y:S02]  /*33c0*/  ISETP.GE.AND P0, PT, R11, -0x18, PT ;  /* 0xffffffe80b00780c */ /* 0x000fe40003f06270 */
[----:B------:R-:W-:-:S11]  /*33d0*/  LOP3.LUT R0, R0, 0x80000000, RZ, 0xc0, !PT ;  /* 0x8000000000007812 */ /* 0x000fd600078ec0ff */
[----:B------:R-:W-:Y:S05]  /*33e0*/  @!P0 BRA `(.L_x_43) ;  /* 0x0000000000688947 */ /* 0x000fea0003800000 */
[CCC-:B------:R-:W-:Y:S01]  /*33f0*/  FFMA.RZ R7, R16.reuse, R12.reuse, R13.reuse ;  /* 0x0000000c10077223 */ /* 0x1c0fe2000000c00d */
[C---:B------:R-:W-:Y:S02]  /*3400*/  VIADD R10, R11.reuse, 0x20 ;  /* 0x000000200b0a7836 */ /* 0x040fe40000000000 */
[CCC-:B------:R-:W-:Y:S01]  /*3410*/  FFMA.RM R8, R16.reuse, R12.reuse, R13.reuse ;  /* 0x0000000c10087223 */ /* 0x1c0fe2000000400d */
[----:B------:R-:W-:Y:S02]  /*3420*/  ISETP.NE.AND P2, PT, R11, RZ, PT ;  /* 0x000000ff0b00720c */ /* 0x000fe40003f45270 */
[----:B------:R-:W-:Y:S01]  /*3430*/  LOP3.LUT R9, R7, 0x7fffff, RZ, 0xc0, !PT ;  /* 0x007fffff07097812 */ /* 0x000fe200078ec0ff */
[----:B------:R-:W-:Y:S01]  /*3440*/  FFMA.RP R7, R16, R12, R13 ;  /* 0x0000000c10077223 */ /* 0x000fe2000000800d */
[----:B------:R-:W-:Y:S01]  /*3450*/  ISETP.NE.AND P1, PT, R11, RZ, PT ;  /* 0x000000ff0b00720c */ /* 0x000fe20003f25270 */
[----:B------:R-:W-:Y:S01]  /*3460*/  IMAD.MOV R11, RZ, RZ, -R11 ;  /* 0x000000ffff0b7224 */ /* 0x000fe200078e0a0b */
[----:B------:R-:W-:-:S02]  /*3470*/  LOP3.LUT R9, R9, 0x800000, RZ, 0xfc, !PT ;  /* 0x0080000009097812 */ /* 0x000fc400078efcff */
[----:B------:R-:W-:Y:S02]  /*3480*/  FSETP.NEU.FTZ.AND P0, PT, R7, R8, PT ;  /* 0x000000080700720b */ /* 0x000fe40003f1d000 */
[----:B------:R-:W-:Y:S02]  /*3490*/  SHF.L.U32 R10, R9, R10, RZ ;  /* 0x0000000a090a7219 */ /* 0x000fe400000006ff */
[----:B------:R-:W-:Y:S02]  /*34a0*/  SEL R8, R11, RZ, P2 ;  /* 0x000000ff0b087207 */ /* 0x000fe40001000000 */
[----:B------:R-:W-:Y:S02]  /*34b0*/  ISETP.NE.AND P1, PT, R10, RZ, P1 ;  /* 0x000000ff0a00720c */ /* 0x000fe40000f25270 */
[----:B------:R-:W-:Y:S02]  /*34c0*/  SHF.R.U32.HI R8, RZ, R8, R9 ;  /* 0x00000008ff087219 */ /* 0x000fe40000011609 */
[----:B------:R-:W-:-:S02]  /*34d0*/  PLOP3.LUT P0, PT, P0, P1, PT, 0xf8, 0x8f ;  /* 0x00000000008f781c */ /* 0x000fc40000703f70 */
[----:B------:R-:W-:Y:S02]  /*34e0*/  SHF.R.U32.HI R10, RZ, 0x1, R8 ;  /* 0x00000001ff0a7819 */ /* 0x000fe40000011608 */
[----:B------:R-:W-:-:S04]  /*34f0*/  SEL R7, RZ, 0x1, !P0 ;  /* 0x00000001ff077807 */ /* 0x000fc80004000000 */
[----:B------:R-:W-:-:S04]  /*3500*/  LOP3.LUT R7, R7, 0x1, R10, 0xf8, !PT ;  /* 0x0000000107077812 */ /* 0x000fc800078ef80a */
[----:B------:R-:W-:-:S05]  /*3510*/  LOP3.LUT R7, R7, R8, RZ, 0xc0, !PT ;  /* 0x0000000807077212 */ /* 0x000fca00078ec0ff */
[----:B------:R-:W-:-:S05]  /*3520*/  IMAD.IADD R7, R10, 0x1, R7 ;  /* 0x000000010a077824 */ /* 0x000fca00078e0207 */
[----:B------:R-:W-:Y:S01]  /*3530*/  LOP3.LUT R0, R7, R0, RZ, 0xfc, !PT ;  /* 0x0000000007007212 */ /* 0x000fe200078efcff */
[----:B------:R-:W-:Y:S06]  /*3540*/  BRA `(.L_x_43) ;  /* 0x0000000000107947 */ /* 0x000fec0003800000 */
.L_x_42:
[----:B------:R-:W-:-:S04]  /*3550*/  LOP3.LUT R0, R0, 0x80000000, RZ, 0xc0, !PT ;  /* 0x8000000000007812 */ /* 0x000fc800078ec0ff */
[----:B------:R-:W-:Y:S01]  /*3560*/  LOP3.LUT R0, R0, 0x7f800000, RZ, 0xfc, !PT ;  /* 0x7f80000000007812 */ /* 0x000fe200078efcff */
[----:B------:R-:W-:Y:S06]  /*3570*/  BRA `(.L_x_43) ;  /* 0x0000000000047947 */ /* 0x000fec0003800000 */
.L_x_41:
[----:B------:R-:W-:-:S07]  /*3580*/  IMAD R0, R9, 0x800000, R0 ;  /* 0x0080000009007824 */ /* 0x000fce00078e0200 */
.L_x_43:
[----:B------:R-:W-:Y:S05]  /*3590*/  BSYNC.RECONVERGENT B1 ;  /* 0x0000000000017941 */ /* 0x000fea0003800200 */
.L_x_40:
[----:B------:R-:W-:Y:S05]  /*35a0*/  BRA `(.L_x_44) ;  /* 0x0000000000207947 */ /* 0x000fea0003800000 */
.L_x_39:
[----:B------:R-:W-:-:S04]  /*35b0*/  LOP3.LUT R0, R7, 0x80000000, R0, 0x48, !PT ;  /* 0x8000000007007812 */ /* 0x000fc800078e4800 */
[----:B------:R-:W-:Y:S01]  /*35c0*/  LOP3.LUT R0, R0, 0x7f800000, RZ, 0xfc, !PT ;  /* 0x7f80000000007812 */ /* 0x000fe200078efcff */
[----:B------:R-:W-:Y:S06]  /*35d0*/  BRA `(.L_x_44) ;  /* 0x0000000000147947 */ /* 0x000fec0003800000 */
.L_x_38:
[----:B------:R-:W-:Y:S01]  /*35e0*/  LOP3.LUT R0, R7, 0x80000000, R0, 0x48, !PT ;  /* 0x8000000007007812 */ /* 0x000fe200078e4800 */
[----:B------:R-:W-:Y:S06]  /*35f0*/  BRA `(.L_x_44) ;  /* 0x00000000000c7947 */ /* 0x000fec0003800000 */
.L_x_37:
[----:B------:R-:W0:Y:S01]  /*3600*/  MUFU.RSQ R0, -QNAN ;  /* 0xffc0000000007908 */ /* 0x000e220000001400 */
[----:B------:R-:W-:Y:S05]  /*3610*/  BRA `(.L_x_44) ;  /* 0x0000000000047947 */ /* 0x000fea0003800000 */
.L_x_36:
[----:B------:R-:W-:-:S07]  /*3620*/  FADD.FTZ R0, R0, R3 ;  /* 0x0000000300007221 */ /* 0x000fce0000010000 */
.L_x_44:
[----:B------:R-:W-:Y:S05]  /*3630*/  BSYNC.RECONVERGENT B0 ;  /* 0x0000000000007941 */ /* 0x000fea0003800200 */
.L_x_34:
[----:B------:R-:W-:Y:S02]  /*3640*/  IMAD.MOV.U32 R7, RZ, RZ, 0x0 ;  /* 0x00000000ff077424 */ /* 0x000fe400078e00ff */
[----:B0-----:R-:W-:Y:S02]  /*3650*/  IMAD.MOV.U32 R9, RZ, RZ, R0 ;  /* 0x000000ffff097224 */ /* 0x001fe400078e0000 */
[----:B------:R-:W-:Y:S05]  /*3660*/  RET.REL.NODEC R6 `(_Z7softmaxPfS_) ;  /* 0xffffffc806647950 */ /* 0x000fea0003c3ffff */
.L_x_45:
[----:B------:R-:W-:-:S00]  /*3670*/  BRA `(.L_x_45) ;  /* 0xfffffffc00fc7947 */ /* 0x000fc0000383ffff */
[----:B------:R-:W-:-:S00]  /*3680*/  NOP ;  /* 0x0000000000007918 */ /* 0x000fc00000000000 */
[----:B------:R-:W-:-:S00]  /*3690*/  NOP ;  /* 0x0000000000007918 */ /* 0x000fc00000000000 */
[----:B------:R-:W-:-:S00]  /*36a0*/  NOP ;  /* 0x0000000000007918 */ /* 0x000fc00000000000 */
[----:B------:R-:W-:-:S00]  /*36b0*/  NOP ;  /* 0x0000000000007918 */ /* 0x000fc00000000000 */
[----:B------:R-:W-:-:S00]  /*36c0*/  NOP ;  /* 0x0000000000007918 */ /* 0x000fc00000000000 */
[----:B------:R-:W-:-:S00]  /*36d0*/  NOP ;  /* 0x0000000000007918 */ /* 0x000fc00000000000 */
[----:B------:R-:W-:-:S00]  /*36e0*/  NOP ;  /* 0x0000000000007918 */ /* 0x000fc00000000000 */
[----:B------:R-:W-:-:S00]  /*36f0*/  NOP ;  /* 0x0000000000007918 */ /* 0x000fc00000000000 */
.L_x_46:


//--------------------- .nv.shared.reserved.0     --------------------------
	.section	.nv.shared.reserved.0,"aw",@nobits
	.weak		__nv_reservedSMEM_offset_0_alias
	.size		__nv_reservedSMEM_offset_0_alias, 0, 64
	.other		__nv_reservedSMEM_offset_0_alias,@"STO_CUDA_RESERVED_SHARED STV_DEFAULT"
__nv_reservedSMEM_offset_0_alias:
	.zero		0
	.zero		64


//--------------------- .nv.constant0._Z7softmaxPfS_ --------------------------
	.section	.nv.constant0._Z7softmaxPfS_,"a",@progbits
	.sectionflags	@""
	.align	4
.nv.constant0._Z7softmaxPfS_:
	.zero		912


//--------------------- SYMBOLS --------------------------

	.type		.nv.reservedSmem.offset0,@object
	.size		.nv.reservedSmem.offset0,0x4
